//
// Generated by NVIDIA NVVM Compiler
//
// Compiler Build ID: CL-36424714
// Cuda compilation tools, release 13.0, V13.0.88
// Based on NVVM 20.0.0
//

.version 9.0
.target sm_100
.address_size 64

	// .globl	cuda_calc_tox

.visible .entry cuda_calc_tox(
	.param .u32 cuda_calc_tox_param_0,
	.param .u64 .ptr .align 1 cuda_calc_tox_param_1,
	.param .u64 .ptr .align 1 cuda_calc_tox_param_2,
	.param .u64 .ptr .align 1 cuda_calc_tox_param_3,
	.param .u64 .ptr .align 1 cuda_calc_tox_param_4,
	.param .u64 .ptr .align 1 cuda_calc_tox_param_5
)
{
	.reg .pred 	%p<6>;
	.reg .b16 	%rs<2>;
	.reg .b32 	%r<11>;
	.reg .b32 	%f<7>;
	.reg .b64 	%rd<21>;

	ld.param.u32 	%r2, [cuda_calc_tox_param_0];
	ld.param.u64 	%rd2, [cuda_calc_tox_param_1];
	ld.param.u64 	%rd3, [cuda_calc_tox_param_2];
	ld.param.u64 	%rd4, [cuda_calc_tox_param_3];
	ld.param.u64 	%rd6, [cuda_calc_tox_param_4];
	ld.param.u64 	%rd5, [cuda_calc_tox_param_5];
	cvta.to.global.u64 	%rd7, %rd6;
	mov.u32 	%r3, %ctaid.x;
	mov.u32 	%r4, %ntid.x;
	mov.u32 	%r5, %tid.x;
	mad.lo.s32 	%r6, %r3, %r4, %r5;
	mov.u32 	%r7, %ctaid.y;
	mov.u32 	%r8, %ntid.y;
	mov.u32 	%r9, %tid.y;
	mad.lo.s32 	%r10, %r7, %r8, %r9;
	mad.lo.s32 	%r1, %r6, %r2, %r10;
	cvt.s64.s32 	%rd8, %r1;
	add.s64 	%rd9, %rd7, %rd8;
	ld.global.u8 	%rs1, [%rd9];
	setp.ne.s16 	%p1, %rs1, 0;
	@%p1 bra 	$L__BB0_6;
	cvta.to.global.u64 	%rd10, %rd3;
	mul.wide.s32 	%rd11, %r1, 4;
	add.s64 	%rd12, %rd10, %rd11;
	ld.global.f32 	%f4, [%rd12];
	setp.leu.f32 	%p2, %f4, 0f00000000;
	@%p2 bra 	$L__BB0_6;
	cvta.to.global.u64 	%rd13, %rd5;
	add.s64 	%rd15, %rd13, %rd11;
	ld.global.f32 	%f1, [%rd15];
	setp.leu.f32 	%p3, %f1, 0f00000000;
	@%p3 bra 	$L__BB0_6;
	cvta.to.global.u64 	%rd16, %rd2;
	add.s64 	%rd1, %rd16, %rd11;
	ld.global.f32 	%f5, [%rd1];
	add.f32 	%f2, %f1, %f5;
	st.global.f32 	[%rd1], %f2;
	setp.leu.f32 	%p4, %f2, 0f00000000;
	@%p4 bra 	$L__BB0_6;
	cvta.to.global.u64 	%rd18, %rd4;
	add.s64 	%rd20, %rd18, %rd11;
	ld.global.f32 	%f3, [%rd20];
	setp.leu.f32 	%p5, %f3, 0f00000000;
	@%p5 bra 	$L__BB0_6;
	sub.f32 	%f6, %f2, %f3;
	st.global.f32 	[%rd1], %f6;
$L__BB0_6:
	ret;

}


// ===== COMPILED SASS (sm_100) =====

	.target	sm_100

	.elftype	@"ET_EXEC"


//--------------------- .note.nv.tkinfo           --------------------------
	.section	.note.nv.tkinfo,"",@"SHT_NOTE"
	.sectionflags	@"SHF_NOTE_NV_TKINFO"
	.tkinfo
        /*0018*/ 	.word	0x00000002
        /*0030*/ 	.string	""
        /*0030*/ 	.string	"ptxas"
        /*0030*/ 	.string	"Cuda compilation tools, release 13.0, V13.0.88"
        /*0030*/ 	.string	"Build cuda_13.0.r13.0/compiler.36424714_0"
        /*0030*/ 	.string	"-arch sm_100 -m 64 "



//--------------------- .note.nv.cuinfo           --------------------------
	.section	.note.nv.cuinfo,"",@"SHT_NOTE"
	.sectionflags	@"SHF_NOTE_NV_CUINFO"
        /*0018*/ 	.short	0x0002
        /*001a*/ 	.short	0x0064
        /*001c*/ 	.short	0x0082
	.zero		2


//--------------------- .nv.info                  --------------------------
	.section	.nv.info,"",@"SHT_CUDA_INFO"
	.align	4


	//----- nvinfo : EIATTR_REGCOUNT
	.align		4
        /*0000*/ 	.byte	0x04, 0x2f
        /*0002*/ 	.short	(.L_1 - .L_0)
	.align		4
.L_0:
        /*0004*/ 	.word	index@(cuda_calc_tox)
        /*0008*/ 	.word	0x0000000c


	//----- nvinfo : EIATTR_FRAME_SIZE
	.align		4
.L_1:
        /*000c*/ 	.byte	0x04, 0x11
        /*000e*/ 	.short	(.L_3 - .L_2)
	.align		4
.L_2:
        /*0010*/ 	.word	index@(cuda_calc_tox)
        /*0014*/ 	.word	0x00000000


	//----- nvinfo : EIATTR_MIN_STACK_SIZE
	.align		4
.L_3:
        /*0018*/ 	.byte	0x04, 0x12
        /*001a*/ 	.short	(.L_5 - .L_4)
	.align		4
.L_4:
        /*001c*/ 	.word	index@(cuda_calc_tox)
        /*0020*/ 	.word	0x00000000
.L_5:


//--------------------- .nv.compat                --------------------------
	.section	.nv.compat,"",@"SHT_CUDA_COMPAT_INFO"
	.align	4
        /*0000*/ 	.byte	0x02, 0x09, 0x00, 0x00, 0x02, 0x02, 0x01, 0x00, 0x02, 0x05, 0x05, 0x00, 0x03, 0x07, 0x01, 0x01
        /*0010*/ 	.byte	0x02, 0x03, 0x00, 0x00, 0x02, 0x06, 0x01, 0x00, 0x04, 0x0b, 0x08, 0x00, 0x09, 0x00, 0x00, 0x00
        /*0020*/ 	.byte	0x00, 0x00, 0x00, 0x00


//--------------------- .nv.info.cuda_calc_tox    --------------------------
	.section	.nv.info.cuda_calc_tox,"",@"SHT_CUDA_INFO"
	.sectionflags	@""
	.align	4


	//----- nvinfo : EIATTR_CUDA_API_VERSION
	.align		4
        /*0000*/ 	.byte	0x04, 0x37
        /*0002*/ 	.short	(.L_7 - .L_6)
.L_6:
        /*0004*/ 	.word	0x00000082


	//----- nvinfo : EIATTR_KPARAM_INFO
	.align		4
.L_7:
        /*0008*/ 	.byte	0x04, 0x17
        /*000a*/ 	.short	(.L_9 - .L_8)
.L_8:
        /*000c*/ 	.word	0x00000000
        /*0010*/ 	.short	0x0005
        /*0012*/ 	.short	0x0028
        /*0014*/ 	.byte	0x00, 0xf5, 0x21, 0x00


	//----- nvinfo : EIATTR_KPARAM_INFO
	.align		4
.L_9:
        /*0018*/ 	.byte	0x04, 0x17
        /*001a*/ 	.short	(.L_11 - .L_10)
.L_10:
        /*001c*/ 	.word	0x00000000
        /*0020*/ 	.short	0x0004
        /*0022*/ 	.short	0x0020
        /*0024*/ 	.byte	0x00, 0xf5, 0x21, 0x00


	//----- nvinfo : EIATTR_KPARAM_INFO
	.align		4
.L_11:
        /*0028*/ 	.byte	0x04, 0x17
        /*002a*/ 	.short	(.L_13 - .L_12)
.L_12:
        /*002c*/ 	.word	0x00000000
        /*0030*/ 	.short	0x0003
        /*0032*/ 	.short	0x0018
        /*0034*/ 	.byte	0x00, 0xf5, 0x21, 0x00


	//----- nvinfo : EIATTR_KPARAM_INFO
	.align		4
.L_13:
        /*0038*/ 	.byte	0x04, 0x17
        /*003a*/ 	.short	(.L_15 - .L_14)
.L_14:
        /*003c*/ 	.word	0x00000000
        /*0040*/ 	.short	0x0002
        /*0042*/ 	.short	0x0010
        /*0044*/ 	.byte	0x00, 0xf5, 0x21, 0x00


	//----- nvinfo : EIATTR_KPARAM_INFO
	.align		4
.L_15:
        /*0048*/ 	.byte	0x04, 0x17
        /*004a*/ 	.short	(.L_17 - .L_16)
.L_16:
        /*004c*/ 	.word	0x00000000
        /*0050*/ 	.short	0x0001
        /*0052*/ 	.short	0x0008
        /*0054*/ 	.byte	0x00, 0xf5, 0x21, 0x00


	//----- nvinfo : EIATTR_KPARAM_INFO
	.align		4
.L_17:
        /*0058*/ 	.byte	0x04, 0x17
        /*005a*/ 	.short	(.L_19 - .L_18)
.L_18:
        /*005c*/ 	.word	0x00000000
        /*0060*/ 	.short	0x0000
        /*0062*/ 	.short	0x0000
        /*0064*/ 	.byte	0x00, 0xf0, 0x11, 0x00


	//----- nvinfo : EIATTR_SPARSE_MMA_MASK
	.align		4
.L_19:
        /*0068*/ 	.byte	0x03, 0x50
        /*006a*/ 	.short	0x0000


	//----- nvinfo : EIATTR_MAXREG_COUNT
	.align		4
        /*006c*/ 	.byte	0x03, 0x1b
        /*006e*/ 	.short	0x00ff


	//----- nvinfo : EIATTR_MERCURY_ISA_VERSION
	.align		4
        /*0070*/ 	.byte	0x03, 0x5f
        /*0072*/ 	.short	0x0101


	//----- nvinfo : EIATTR_VRC_CTA_INIT_COUNT
	.align		4
        /*0074*/ 	.byte	0x02, 0x4a
	.zero		1
	.zero		1


	//----- nvinfo : EIATTR_EXIT_INSTR_OFFSETS
	.align		4
        /*0078*/ 	.byte	0x04, 0x1c
        /*007a*/ 	.short	(.L_21 - .L_20)


	//   ....[0]....
.L_20:
        /*007c*/ 	.word	0x00000110


	//   ....[1]....
        /*0080*/ 	.word	0x00000160


	//   ....[2]....
        /*0084*/ 	.word	0x000001b0


	//   ....[3]....
        /*0088*/ 	.word	0x00000220


	//   ....[4]....
        /*008c*/ 	.word	0x00000270


	//   ....[5]....
        /*0090*/ 	.word	0x000002a0


	//----- nvinfo : EIATTR_CBANK_PARAM_SIZE
	.align		4
.L_21:
        /*0094*/ 	.byte	0x03, 0x19
        /*0096*/ 	.short	0x0030


	//----- nvinfo : EIATTR_PARAM_CBANK
	.align		4
        /*0098*/ 	.byte	0x04, 0x0a
        /*009a*/ 	.short	(.L_23 - .L_22)
	.align		4
.L_22:
        /*009c*/ 	.word	index@(.nv.constant0.cuda_calc_tox)
        /*00a0*/ 	.short	0x0380
        /*00a2*/ 	.short	0x0030


	//----- nvinfo : EIATTR_SW_WAR
	.align		4
.L_23:
        /*00a4*/ 	.byte	0x04, 0x36
        /*00a6*/ 	.short	(.L_25 - .L_24)
.L_24:
        /*00a8*/ 	.word	0x00000008
.L_25:


//--------------------- .nv.callgraph             --------------------------
	.section	.nv.callgraph,"",@"SHT_CUDA_CALLGRAPH"
	.align	4
	.sectionentsize	8
	.align		4
        /*0000*/ 	.word	0x00000000
	.align		4
        /*0004*/ 	.word	0xffffffff
	.align		4
        /*0008*/ 	.word	0x00000000
	.align		4
        /*000c*/ 	.word	0xfffffffe
	.align		4
        /*0010*/ 	.word	0x00000000
	.align		4
        /*0014*/ 	.word	0xfffffffd
	.align		4
        /*0018*/ 	.word	0x00000000
	.align		4
        /*001c*/ 	.word	0xfffffffc


//--------------------- .text.cuda_calc_tox       --------------------------
	.section	.text.cuda_calc_tox,"ax",@progbits
	.align	128
        .global         cuda_calc_tox
        .type           cuda_calc_tox,@function
        .size           cuda_calc_tox,(.L_x_1 - cuda_calc_tox)
        .other          cuda_calc_tox,@"STO_CUDA_ENTRY STV_DEFAULT"
cuda_calc_tox:
.text.cuda_calc_tox:
[----:B------:R-:W-:Y:S01]  /*0000*/  LDC R1, c[0x0][0x37c] ;  /* 0x0000df00ff017b82 */ /* 0x000fe20000000800 */
[----:B------:R-:W0:Y:S07]  /*0010*/  S2R R3, SR_TID.X ;  /* 0x0000000000037919 */ /* 0x000e2e0000002100 */
[----:B------:R-:W0:Y:S01]  /*0020*/  S2UR UR4, SR_CTAID.X ;  /* 0x00000000000479c3 */ /* 0x000e220000002500 */
[----:B------:R-:W1:Y:S01]  /*0030*/  LDCU UR6, c[0x0][0x380] ;  /* 0x00007000ff0677ac */ /* 0x000e620008000800 */
[----:B------:R-:W2:Y:S01]  /*0040*/  S2R R5, SR_TID.Y ;  /* 0x0000000000057919 */ /* 0x000ea20000002200 */
[----:B------:R-:W3:Y:S05]  /*0050*/  LDCU.64 UR8, c[0x0][0x3a0] ;  /* 0x00007400ff0877ac */ /* 0x000eea0008000a00 */
[----:B------:R-:W0:Y:S08]  /*0060*/  LDC R0, c[0x0][0x360] ;  /* 0x0000d800ff007b82 */ /* 0x000e300000000800 */
[----:B------:R-:W2:Y:S08]  /*0070*/  S2UR UR5, SR_CTAID.Y ;  /* 0x00000000000579c3 */ /* 0x000eb00000002600 */
[----:B------:R-:W2:Y:S01]  /*0080*/  LDC R2, c[0x0][0x364] ;  /* 0x0000d900ff027b82 */ /* 0x000ea20000000800 */
[----:B0-----:R-:W-:-:S02]  /*0090*/  IMAD R0, R0, UR4, R3 ;  /* 0x0000000400007c24 */ /* 0x001fc4000f8e0203 */
[----:B--2---:R-:W-:Y:S01]  /*00a0*/  IMAD R3, R2, UR5, R5 ;  /* 0x0000000502037c24 */ /* 0x004fe2000f8e0205 */
[----:B------:R-:W0:Y:S03]  /*00b0*/  LDCU.64 UR4, c[0x0][0x358] ;  /* 0x00006b00ff0477ac */ /* 0x000e260008000a00 */
[----:B-1----:R-:W-:-:S05]  /*00c0*/  IMAD R7, R0, UR6, R3 ;  /* 0x0000000600077c24 */ /* 0x002fca000f8e0203 */
[----:B---3--:R-:W-:-:S04]  /*00d0*/  IADD3 R2, P0, PT, R7, UR8, RZ ;  /* 0x0000000807027c10 */ /* 0x008fc8000ff1e0ff */
[----:B------:R-:W-:-:S05]  /*00e0*/  LEA.HI.X.SX32 R3, R7, UR9, 0x1, P0 ;  /* 0x0000000907037c11 */ /* 0x000fca00080f0eff */
[----:B0-----:R-:W2:Y:S02]  /*00f0*/  LDG.E.U8 R2, desc[UR4][R2.64] ;  /* 0x0000000402027981 */ /* 0x001ea4000c1e1100 */
[----:B--2---:R-:W-:-:S13]  /*0100*/  ISETP.NE.AND P0, PT, R2, RZ, PT ;  /* 0x000000ff0200720c */ /* 0x004fda0003f05270 */
[----:B------:R-:W-:Y:S05]  /*0110*/  @P0 EXIT ;  /* 0x000000000000094d */ /* 0x000fea0003800000 */
[----:B------:R-:W0:Y:S02]  /*0120*/  LDC.64 R2, c[0x0][0x390] ;  /* 0x0000e400ff027b82 */ /* 0x000e240000000a00 */
[----:B0-----:R-:W-:-:S06]  /*0130*/  IMAD.WIDE R2, R7, 0x4, R2 ;  /* 0x0000000407027825 */ /* 0x001fcc00078e0202 */
[----:B------:R-:W2:Y:S02]  /*0140*/  LDG.E R2, desc[UR4][R2.64] ;  /* 0x0000000402027981 */ /* 0x000ea4000c1e1900 */
[----:B--2---:R-:W-:-:S13]  /*0150*/  FSETP.GT.AND P0, PT, R2, RZ, PT ;  /* 0x000000ff0200720b */ /* 0x004fda0003f04000 */
[----:B------:R-:W-:Y:S05]  /*0160*/  @!P0 EXIT ;  /* 0x000000000000894d */ /* 0x000fea0003800000 */
[----:B------:R-:W0:Y:S02]  /*0170*/  LDC.64 R2, c[0x0][0x3a8] ;  /* 0x0000ea00ff027b82 */ /* 0x000e240000000a00 */
[----:B0-----:R-:W-:-:S05]  /*0180*/  IMAD.WIDE R2, R7, 0x4, R2 ;  /* 0x0000000407027825 */ /* 0x001fca00078e0202 */
[----:B------:R-:W2:Y:S02]  /*0190*/  LDG.E R0, desc[UR4][R2.64] ;  /* 0x0000000402007981 */ /* 0x000ea4000c1e1900 */
[----:B--2---:R-:W-:-:S13]  /*01a0*/  FSETP.GT.AND P0, PT, R0, RZ, PT ;  /* 0x000000ff0000720b */ /* 0x004fda0003f04000 */
[----:B------:R-:W-:Y:S05]  /*01b0*/  @!P0 EXIT ;  /* 0x000000000000894d */ /* 0x000fea0003800000 */
[----:B------:R-:W0:Y:S02]  /*01c0*/  LDC.64 R2, c[0x0][0x388] ;  /* 0x0000e200ff027b82 */ /* 0x000e240000000a00 */
[----:B0-----:R-:W-:-:S05]  /*01d0*/  IMAD.WIDE R2, R7, 0x4, R2 ;  /* 0x0000000407027825 */ /* 0x001fca00078e0202 */
[----:B------:R-:W2:Y:S02]  /*01e0*/  LDG.E R5, desc[UR4][R2.64] ;  /* 0x0000000402057981 */ /* 0x000ea4000c1e1900 */
[C---:B--2---:R-:W-:Y:S01]  /*01f0*/  FSETP.GT.AND P0, PT, R0.reuse, -R5, PT ;  /* 0x800000050000720b */ /* 0x044fe20003f04000 */
[----:B------:R-:W-:-:S05]  /*0200*/  FADD R9, R0, R5 ;  /* 0x0000000500097221 */ /* 0x000fca0000000000 */
[----:B------:R0:W-:Y:S07]  /*0210*/  STG.E desc[UR4][R2.64], R9 ;  /* 0x0000000902007986 */ /* 0x0001ee000c101904 */
[----:B------:R-:W-:Y:S05]  /*0220*/  @!P0 EXIT ;  /* 0x000000000000894d */ /* 0x000fea0003800000 */
[----:B------:R-:W1:Y:S02]  /*0230*/  LDC.64 R4, c[0x0][0x398] ;  /* 0x0000e600ff047b82 */ /* 0x000e640000000a00 */
[----:B-1----:R-:W-:-:S06]  /*0240*/  IMAD.WIDE R4, R7, 0x4, R4 ;  /* 0x0000000407047825 */ /* 0x002fcc00078e0204 */
[----:B------:R-:W2:Y:S02]  /*0250*/  LDG.E R4, desc[UR4][R4.64] ;  /* 0x0000000404047981 */ /* 0x000ea4000c1e1900 */
[----:B--2---:R-:W-:-:S13]  /*0260*/  FSETP.GT.AND P0, PT, R4, RZ, PT ;  /* 0x000000ff0400720b */ /* 0x004fda0003f04000 */
[----:B------:R-:W-:Y:S05]  /*0270*/  @!P0 EXIT ;  /* 0x000000000000894d */ /* 0x000fea0003800000 */
[----:B0-----:R-:W-:-:S05]  /*0280*/  FADD R9, R9, -R4 ;  /* 0x8000000409097221 */ /* 0x001fca0000000000 */
[----:B------:R-:W-:Y:S01]  /*0290*/  STG.E desc[UR4][R2.64], R9 ;  /* 0x0000000902007986 */ /* 0x000fe2000c101904 */
[----:B------:R-:W-:Y:S05]  /*02a0*/  EXIT ;  /* 0x000000000000794d */ /* 0x000fea0003800000 */
.L_x_0:
[----:B------:R-:W-:-:S00]  /*02b0*/  BRA `(.L_x_0) ;  /* 0xfffffffc00fc7947 */ /* 0x000fc0000383ffff */
[----:B------:R-:W-:-:S00]  /*02c0*/  NOP ;  /* 0x0000000000007918 */ /* 0x000fc00000000000 */
        /* <DEDUP_REMOVED lines=11> */
.L_x_1:


//--------------------- .nv.shared.reserved.0     --------------------------
	.section	.nv.shared.reserved.0,"aw",@nobits
	.weak		__nv_reservedSMEM_offset_0_alias
	.size		__nv_reservedSMEM_offset_0_alias, 0, 64
	.other		__nv_reservedSMEM_offset_0_alias,@"STO_CUDA_RESERVED_SHARED STV_DEFAULT"
__nv_reservedSMEM_offset_0_alias:
	.zero		0
	.zero		64


//--------------------- .nv.constant0.cuda_calc_tox --------------------------
	.section	.nv.constant0.cuda_calc_tox,"a",@progbits
	.sectionflags	@""
	.align	4
.nv.constant0.cuda_calc_tox:
	.zero		944


//--------------------- SYMBOLS --------------------------

	.type		.nv.reservedSmem.offset0,@object
	.size		.nv.reservedSmem.offset0,0x4
